//
// Generated by NVIDIA NVVM Compiler
//
// Compiler Build ID: CL-36424714
// Cuda compilation tools, release 13.0, V13.0.88
// Based on NVVM 20.0.0
//

.version 9.0
.target sm_100
.address_size 64

	// .globl	_Z9calc_stepPdS_
.global .align 4 .f32 d_a;
.global .align 4 .f32 d_w;
.global .align 4 .f32 d_tau;

.visible .entry _Z9calc_stepPdS_(
	.param .u64 .ptr .align 1 _Z9calc_stepPdS__param_0,
	.param .u64 .ptr .align 1 _Z9calc_stepPdS__param_1
)
{
	.reg .pred 	%p<2>;
	.reg .b32 	%r<16>;
	.reg .b32 	%f<5>;
	.reg .b64 	%rd<12>;
	.reg .b64 	%fd<27>;

	ld.param.u64 	%rd1, [_Z9calc_stepPdS__param_0];
	ld.param.u64 	%rd2, [_Z9calc_stepPdS__param_1];
	mov.u32 	%r3, %ctaid.x;
	mov.u32 	%r4, %ntid.x;
	mov.u32 	%r5, %tid.x;
	mad.lo.s32 	%r1, %r3, %r4, %r5;
	mov.u32 	%r6, %ctaid.y;
	mov.u32 	%r7, %ntid.y;
	mov.u32 	%r8, %tid.y;
	mad.lo.s32 	%r9, %r6, %r7, %r8;
	add.s32 	%r10, %r1, -52;
	add.s32 	%r11, %r9, -52;
	min.u32 	%r12, %r10, %r11;
	setp.lt.u32 	%p1, %r12, -51;
	@%p1 bra 	$L__BB0_2;
	cvta.to.global.u64 	%rd3, %rd1;
	cvta.to.global.u64 	%rd4, %rd2;
	mad.lo.s32 	%r13, %r9, 53, %r1;
	mul.wide.u32 	%rd5, %r13, 8;
	add.s64 	%rd6, %rd3, %rd5;
	ld.global.f64 	%fd1, [%rd6+8];
	ld.global.f64 	%fd2, [%rd6];
	add.f64 	%fd3, %fd2, %fd2;
	sub.f64 	%fd4, %fd1, %fd3;
	add.s32 	%r14, %r13, -1;
	mul.wide.u32 	%rd7, %r14, 8;
	add.s64 	%rd8, %rd3, %rd7;
	ld.global.f64 	%fd5, [%rd8];
	add.f64 	%fd6, %fd5, %fd4;
	div.rn.f64 	%fd7, %fd6, 0d3D51979980000000;
	ld.global.f64 	%fd8, [%rd6+424];
	sub.f64 	%fd9, %fd8, %fd3;
	add.s32 	%r15, %r13, -53;
	mul.wide.u32 	%rd9, %r15, 8;
	add.s64 	%rd10, %rd3, %rd9;
	ld.global.f64 	%fd10, [%rd10];
	add.f64 	%fd11, %fd10, %fd9;
	div.rn.f64 	%fd12, %fd11, 0d3D51979980000000;
	ld.global.f32 	%f1, [d_a];
	mul.f32 	%f2, %f1, %f1;
	cvt.f64.f32 	%fd13, %f2;
	add.f64 	%fd14, %fd7, %fd12;
	ld.global.f32 	%f3, [d_w];
	cvt.f64.f32 	%fd15, %f3;
	mul.f64 	%fd16, %fd15, 0d4010000000000000;
	mul.f64 	%fd17, %fd2, %fd16;
	mov.f64 	%fd18, 0d3FF0000000000000;
	sub.f64 	%fd19, %fd18, %fd2;
	mul.f64 	%fd20, %fd19, %fd17;
	add.f64 	%fd21, %fd2, 0dBFE0000000000000;
	add.f64 	%fd22, %fd21, 0d3FE0000000000000;
	mul.f64 	%fd23, %fd22, %fd20;
	fma.rn.f64 	%fd24, %fd14, %fd13, %fd23;
	ld.global.f32 	%f4, [d_tau];
	cvt.f64.f32 	%fd25, %f4;
	fma.rn.f64 	%fd26, %fd24, %fd25, %fd2;
	add.s64 	%rd11, %rd4, %rd5;
	st.global.f64 	[%rd11], %fd26;
$L__BB0_2:
	ret;

}


// ===== COMPILED SASS (sm_100) =====

	.target	sm_100

	.elftype	@"ET_EXEC"


//--------------------- .note.nv.tkinfo           --------------------------
	.section	.note.nv.tkinfo,"",@"SHT_NOTE"
	.sectionflags	@"SHF_NOTE_NV_TKINFO"
	.tkinfo
        /*0018*/ 	.word	0x00000002
        /*0030*/ 	.string	""
        /*0030*/ 	.string	"ptxas"
        /*0030*/ 	.string	"Cuda compilation tools, release 13.0, V13.0.88"
        /*0030*/ 	.string	"Build cuda_13.0.r13.0/compiler.36424714_0"
        /*0030*/ 	.string	"-arch sm_100 -m 64 "



//--------------------- .note.nv.cuinfo           --------------------------
	.section	.note.nv.cuinfo,"",@"SHT_NOTE"
	.sectionflags	@"SHF_NOTE_NV_CUINFO"
        /*0018*/ 	.short	0x0002
        /*001a*/ 	.short	0x0064
        /*001c*/ 	.short	0x0082
	.zero		2


//--------------------- .nv.info                  --------------------------
	.section	.nv.info,"",@"SHT_CUDA_INFO"
	.align	4


	//----- nvinfo : EIATTR_REGCOUNT
	.align		4
        /*0000*/ 	.byte	0x04, 0x2f
        /*0002*/ 	.short	(.L_4 - .L_3)
	.align		4
.L_3:
        /*0004*/ 	.word	index@(_Z9calc_stepPdS_)
        /*0008*/ 	.word	0x00000020


	//----- nvinfo : EIATTR_FRAME_SIZE
	.align		4
.L_4:
        /*000c*/ 	.byte	0x04, 0x11
        /*000e*/ 	.short	(.L_6 - .L_5)
	.align		4
.L_5:
        /*0010*/ 	.word	index@($__internal_0_$__cuda_sm20_div_rn_f64_full)
        /*0014*/ 	.word	0x00000000


	//----- nvinfo : EIATTR_FRAME_SIZE
	.align		4
.L_6:
        /*0018*/ 	.byte	0x04, 0x11
        /*001a*/ 	.short	(.L_8 - .L_7)
	.align		4
.L_7:
        /*001c*/ 	.word	index@(_Z9calc_stepPdS_)
        /*0020*/ 	.word	0x00000000


	//----- nvinfo : EIATTR_MIN_STACK_SIZE
	.align		4
.L_8:
        /*0024*/ 	.byte	0x04, 0x12
        /*0026*/ 	.short	(.L_10 - .L_9)
	.align		4
.L_9:
        /*0028*/ 	.word	index@(_Z9calc_stepPdS_)
        /*002c*/ 	.word	0x00000000
.L_10:


//--------------------- .nv.compat                --------------------------
	.section	.nv.compat,"",@"SHT_CUDA_COMPAT_INFO"
	.align	4
        /*0000*/ 	.byte	0x02, 0x09, 0x00, 0x00, 0x02, 0x02, 0x01, 0x00, 0x02, 0x05, 0x05, 0x00, 0x03, 0x07, 0x01, 0x01
        /*0010*/ 	.byte	0x02, 0x03, 0x00, 0x00, 0x02, 0x06, 0x01, 0x00, 0x04, 0x0b, 0x08, 0x00, 0x01, 0x00, 0x00, 0x00
        /*0020*/ 	.byte	0x00, 0x00, 0x00, 0x00


//--------------------- .nv.info._Z9calc_stepPdS_ --------------------------
	.section	.nv.info._Z9calc_stepPdS_,"",@"SHT_CUDA_INFO"
	.sectionflags	@""
	.align	4


	//----- nvinfo : EIATTR_CUDA_API_VERSION
	.align		4
        /*0000*/ 	.byte	0x04, 0x37
        /*0002*/ 	.short	(.L_12 - .L_11)
.L_11:
        /*0004*/ 	.word	0x00000082


	//----- nvinfo : EIATTR_KPARAM_INFO
	.align		4
.L_12:
        /*0008*/ 	.byte	0x04, 0x17
        /*000a*/ 	.short	(.L_14 - .L_13)
.L_13:
        /*000c*/ 	.word	0x00000000
        /*0010*/ 	.short	0x0001
        /*0012*/ 	.short	0x0008
        /*0014*/ 	.byte	0x00, 0xf5, 0x21, 0x00


	//----- nvinfo : EIATTR_KPARAM_INFO
	.align		4
.L_14:
        /*0018*/ 	.byte	0x04, 0x17
        /*001a*/ 	.short	(.L_16 - .L_15)
.L_15:
        /*001c*/ 	.word	0x00000000
        /*0020*/ 	.short	0x0000
        /*0022*/ 	.short	0x0000
        /*0024*/ 	.byte	0x00, 0xf5, 0x21, 0x00


	//----- nvinfo : EIATTR_SPARSE_MMA_MASK
	.align		4
.L_16:
        /*0028*/ 	.byte	0x03, 0x50
        /*002a*/ 	.short	0x0000


	//----- nvinfo : EIATTR_MAXREG_COUNT
	.align		4
        /*002c*/ 	.byte	0x03, 0x1b
        /*002e*/ 	.short	0x00ff


	//----- nvinfo : EIATTR_MERCURY_ISA_VERSION
	.align		4
        /*0030*/ 	.byte	0x03, 0x5f
        /*0032*/ 	.short	0x0101


	//----- nvinfo : EIATTR_VRC_CTA_INIT_COUNT
	.align		4
        /*0034*/ 	.byte	0x02, 0x4a
	.zero		1
	.zero		1


	//----- nvinfo : EIATTR_EXIT_INSTR_OFFSETS
	.align		4
        /*0038*/ 	.byte	0x04, 0x1c
        /*003a*/ 	.short	(.L_18 - .L_17)


	//   ....[0]....
.L_17:
        /*003c*/ 	.word	0x000000c0


	//   ....[1]....
        /*0040*/ 	.word	0x00000670


	//----- nvinfo : EIATTR_CRS_STACK_SIZE
	.align		4
.L_18:
        /*0044*/ 	.byte	0x04, 0x1e
        /*0046*/ 	.short	(.L_20 - .L_19)
.L_19:
        /*0048*/ 	.word	0x00000000


	//----- nvinfo : EIATTR_CBANK_PARAM_SIZE
	.align		4
.L_20:
        /*004c*/ 	.byte	0x03, 0x19
        /*004e*/ 	.short	0x0010


	//----- nvinfo : EIATTR_PARAM_CBANK
	.align		4
        /*0050*/ 	.byte	0x04, 0x0a
        /*0052*/ 	.short	(.L_22 - .L_21)
	.align		4
.L_21:
        /*0054*/ 	.word	index@(.nv.constant0._Z9calc_stepPdS_)
        /*0058*/ 	.short	0x0380
        /*005a*/ 	.short	0x0010


	//----- nvinfo : EIATTR_SW_WAR
	.align		4
.L_22:
        /*005c*/ 	.byte	0x04, 0x36
        /*005e*/ 	.short	(.L_24 - .L_23)
.L_23:
        /*0060*/ 	.word	0x00000008
.L_24:


//--------------------- .nv.callgraph             --------------------------
	.section	.nv.callgraph,"",@"SHT_CUDA_CALLGRAPH"
	.align	4
	.sectionentsize	8
	.align		4
        /*0000*/ 	.word	0x00000000
	.align		4
        /*0004*/ 	.word	0xffffffff
	.align		4
        /*0008*/ 	.word	0x00000000
	.align		4
        /*000c*/ 	.word	0xfffffffe
	.align		4
        /*0010*/ 	.word	0x00000000
	.align		4
        /*0014*/ 	.word	0xfffffffd
	.align		4
        /*0018*/ 	.word	0x00000000
	.align		4
        /*001c*/ 	.word	0xfffffffc


//--------------------- .nv.constant4             --------------------------
	.section	.nv.constant4,"a",@progbits
	.align	8
	.align		8
.nv.constant4:
        /*0000*/ 	.dword	d_a
	.align		8
        /*0008*/ 	.dword	d_w
	.align		8
        /*0010*/ 	.dword	d_tau


//--------------------- .text._Z9calc_stepPdS_    --------------------------
	.section	.text._Z9calc_stepPdS_,"ax",@progbits
	.align	128
        .global         _Z9calc_stepPdS_
        .type           _Z9calc_stepPdS_,@function
        .size           _Z9calc_stepPdS_,(.L_x_10 - _Z9calc_stepPdS_)
        .other          _Z9calc_stepPdS_,@"STO_CUDA_ENTRY STV_DEFAULT"
_Z9calc_stepPdS_:
.text._Z9calc_stepPdS_:
[----:B------:R-:W-:Y:S01]  /*0000*/  LDC R1, c[0x0][0x37c] ;  /* 0x0000df00ff017b82 */ /* 0x000fe20000000800 */
[----:B------:R-:W0:Y:S07]  /*0010*/  S2R R0, SR_TID.Y ;  /* 0x0000000000007919 */ /* 0x000e2e0000002200 */
[----:B------:R-:W1:Y:S01]  /*0020*/  LDC R4, c[0x0][0x360] ;  /* 0x0000d800ff047b82 */ /* 0x000e620000000800 */
[----:B------:R-:W1:Y:S07]  /*0030*/  S2R R5, SR_TID.X ;  /* 0x0000000000057919 */ /* 0x000e6e0000002100 */
[----:B------:R-:W0:Y:S08]  /*0040*/  S2UR UR5, SR_CTAID.Y ;  /* 0x00000000000579c3 */ /* 0x000e300000002600 */
[----:B------:R-:W0:Y:S08]  /*0050*/  LDC R3, c[0x0][0x364] ;  /* 0x0000d900ff037b82 */ /* 0x000e300000000800 */
[----:B------:R-:W1:Y:S01]  /*0060*/  S2UR UR4, SR_CTAID.X ;  /* 0x00000000000479c3 */ /* 0x000e620000002500 */
[----:B0-----:R-:W-:-:S02]  /*0070*/  IMAD R3, R3, UR5, R0 ;  /* 0x0000000503037c24 */ /* 0x001fc4000f8e0200 */
[----:B-1----:R-:W-:Y:S02]  /*0080*/  IMAD R4, R4, UR4, R5 ;  /* 0x0000000404047c24 */ /* 0x002fe4000f8e0205 */
[----:B------:R-:W-:-:S05]  /*0090*/  VIADD R5, R3, 0xffffffcc ;  /* 0xffffffcc03057836 */ /* 0x000fca0000000000 */
[----:B------:R-:W-:-:S04]  /*00a0*/  VIADDMNMX.U32 R5, R4, 0xffffffcc, R5, PT ;  /* 0xffffffcc04057846 */ /* 0x000fc80003800005 */
[----:B------:R-:W-:-:S13]  /*00b0*/  ISETP.GE.U32.AND P0, PT, R5, -0x33, PT ;  /* 0xffffffcd0500780c */ /* 0x000fda0003f06070 */
[----:B------:R-:W-:Y:S05]  /*00c0*/  @!P0 EXIT ;  /* 0x000000000000894d */ /* 0x000fea0003800000 */
[----:B------:R-:W0:Y:S01]  /*00d0*/  LDC.64 R8, c[0x0][0x380] ;  /* 0x0000e000ff087b82 */ /* 0x000e220000000a00 */
[----:B------:R-:W1:Y:S01]  /*00e0*/  LDCU.64 UR4, c[0x0][0x358] ;  /* 0x00006b00ff0477ac */ /* 0x000e620008000a00 */
[----:B------:R-:W-:-:S04]  /*00f0*/  IMAD R4, R3, 0x35, R4 ;  /* 0x0000003503047824 */ /* 0x000fc800078e0204 */
[C---:B------:R-:W-:Y:S02]  /*0100*/  VIADD R3, R4.reuse, 0xffffffff ;  /* 0xffffffff04037836 */ /* 0x040fe40000000000 */
[----:B0-----:R-:W-:-:S05]  /*0110*/  IMAD.WIDE.U32 R16, R4, 0x8, R8 ;  /* 0x0000000804107825 */ /* 0x001fca00078e0008 */
[----:B-1----:R-:W2:Y:S01]  /*0120*/  LDG.E.64 R14, desc[UR4][R16.64] ;  /* 0x00000004100e7981 */ /* 0x002ea2000c1e1b00 */
[----:B------:R-:W-:-:S03]  /*0130*/  IMAD.WIDE.U32 R8, R3, 0x8, R8 ;  /* 0x0000000803087825 */ /* 0x000fc600078e0008 */
[----:B------:R-:W3:Y:S04]  /*0140*/  LDG.E.64 R6, desc[UR4][R16.64+0x8] ;  /* 0x0000080410067981 */ /* 0x000ee8000c1e1b00 */
[----:B------:R-:W4:Y:S01]  /*0150*/  LDG.E.64 R8, desc[UR4][R8.64] ;  /* 0x0000000408087981 */ /* 0x000f22000c1e1b00 */
[----:B------:R-:W0:Y:S01]  /*0160*/  MUFU.RCP64H R11, 2.4999989058083205151e-13 ;  /* 0x3d519799000b7908 */ /* 0x000e220000001800 */
[----:B------:R-:W-:Y:S01]  /*0170*/  IMAD.MOV.U32 R2, RZ, RZ, -0x80000000 ;  /* 0x80000000ff027424 */ /* 0x000fe200078e00ff */
[----:B------:R-:W-:Y:S01]  /*0180*/  UMOV UR6, 0x80000000 ;  /* 0x8000000000067882 */ /* 0x000fe20000000000 */
[----:B------:R-:W-:Y:S01]  /*0190*/  IMAD.MOV.U32 R3, RZ, RZ, 0x3d519799 ;  /* 0x3d519799ff037424 */ /* 0x000fe200078e00ff */
[----:B------:R-:W-:Y:S01]  /*01a0*/  BSSY.RECONVERGENT B0, `(.L_x_0) ;  /* 0x0000016000007945 */ /* 0x000fe20003800200 */
[----:B------:R-:W-:-:S02]  /*01b0*/  IMAD.MOV.U32 R10, RZ, RZ, 0x1 ;  /* 0x00000001ff0a7424 */ /* 0x000fc400078e00ff */
[----:B------:R-:W-:-:S04]  /*01c0*/  IMAD.MOV.U32 R5, RZ, RZ, 0x3d519799 ;  /* 0x3d519799ff057424 */ /* 0x000fc800078e00ff */
[----:B0-----:R-:W-:-:S08]  /*01d0*/  DFMA R12, R10, -R2, 1 ;  /* 0x3ff000000a0c742b */ /* 0x001fd00000000802 */
[----:B------:R-:W-:-:S08]  /*01e0*/  DFMA R18, R12, R12, R12 ;  /* 0x0000000c0c12722b */ /* 0x000fd0000000000c */
[----:B------:R-:W-:-:S08]  /*01f0*/  DFMA R18, R10, R18, R10 ;  /* 0x000000120a12722b */ /* 0x000fd0000000000a */
[----:B------:R-:W-:-:S08]  /*0200*/  DFMA R10, R18, -R2, 1 ;  /* 0x3ff00000120a742b */ /* 0x000fd00000000802 */
[----:B------:R-:W-:Y:S02]  /*0210*/  DFMA R10, R18, R10, R18 ;  /* 0x0000000a120a722b */ /* 0x000fe40000000012 */
[----:B--2---:R-:W-:-:S08]  /*0220*/  DADD R12, R14, R14 ;  /* 0x000000000e0c7229 */ /* 0x004fd0000000000e */
[----:B---3--:R-:W-:-:S08]  /*0230*/  DADD R6, R6, -R12 ;  /* 0x0000000006067229 */ /* 0x008fd0000000080c */
[----:B----4-:R-:W-:-:S08]  /*0240*/  DADD R6, R6, R8 ;  /* 0x0000000006067229 */ /* 0x010fd00000000008 */
[----:B------:R-:W-:Y:S02]  /*0250*/  DMUL R8, R6, R10 ;  /* 0x0000000a06087228 */ /* 0x000fe40000000000 */
[----:B------:R-:W-:-:S06]  /*0260*/  FSETP.GEU.AND P1, PT, |R7|, 6.5827683646048100446e-37, PT ;  /* 0x036000000700780b */ /* 0x000fcc0003f2e200 */
[----:B------:R-:W-:-:S08]  /*0270*/  DFMA R2, R8, -R2, R6 ;  /* 0x800000020802722b */ /* 0x000fd00000000006 */
[----:B------:R-:W-:-:S10]  /*0280*/  DFMA R2, R10, R2, R8 ;  /* 0x000000020a02722b */ /* 0x000fd40000000008 */
[----:B------:R-:W-:-:S05]  /*0290*/  FFMA R0, RZ, 0.051169965416193008423, R3 ;  /* 0x3d519799ff007823 */ /* 0x000fca0000000003 */
[----:B------:R-:W-:-:S13]  /*02a0*/  FSETP.GT.AND P0, PT, |R0|, 1.469367938527859385e-39, PT ;  /* 0x001000000000780b */ /* 0x000fda0003f04200 */
[----:B------:R-:W-:Y:S05]  /*02b0*/  @P0 BRA P1, `(.L_x_1) ;  /* 0x0000000000100947 */ /* 0x000fea0000800000 */
[----:B------:R-:W-:-:S07]  /*02c0*/  MOV R0, 0x2e0 ;  /* 0x000002e000007802 */ /* 0x000fce0000000f00 */
[----:B------:R-:W-:Y:S05]  /*02d0*/  CALL.REL.NOINC `($__internal_0_$__cuda_sm20_div_rn_f64_full) ;  /* 0x0000000000e87944 */ /* 0x000fea0003c00000 */
[----:B------:R-:W-:Y:S02]  /*02e0*/  IMAD.MOV.U32 R2, RZ, RZ, R20 ;  /* 0x000000ffff027224 */ /* 0x000fe400078e0014 */
[----:B------:R-:W-:-:S07]  /*02f0*/  IMAD.MOV.U32 R3, RZ, RZ, R21 ;  /* 0x000000ffff037224 */ /* 0x000fce00078e0015 */
.L_x_1:
[----:B------:R-:W-:Y:S05]  /*0300*/  BSYNC.RECONVERGENT B0 ;  /* 0x0000000000007941 */ /* 0x000fea0003800200 */
.L_x_0:
[----:B------:R-:W0:Y:S01]  /*0310*/  LDC.64 R8, c[0x0][0x380] ;  /* 0x0000e000ff087b82 */ /* 0x000e220000000a00 */
[----:B------:R-:W-:Y:S01]  /*0320*/  VIADD R7, R4, 0xffffffcb ;  /* 0xffffffcb04077836 */ /* 0x000fe20000000000 */
[----:B------:R-:W2:Y:S03]  /*0330*/  LDG.E.64 R16, desc[UR4][R16.64+0x1a8] ;  /* 0x0001a80410107981 */ /* 0x000ea6000c1e1b00 */
[----:B0-----:R-:W-:-:S06]  /*0340*/  IMAD.WIDE.U32 R8, R7, 0x8, R8 ;  /* 0x0000000807087825 */ /* 0x001fcc00078e0008 */
[----:B------:R-:W3:Y:S01]  /*0350*/  LDG.E.64 R8, desc[UR4][R8.64] ;  /* 0x0000000408087981 */ /* 0x000ee2000c1e1b00 */
[----:B------:R-:W0:Y:S01]  /*0360*/  MUFU.RCP64H R11, 2.4999989058083205151e-13 ;  /* 0x3d519799000b7908 */ /* 0x000e220000001800 */
[----:B------:R-:W-:Y:S01]  /*0370*/  IMAD.MOV.U32 R6, RZ, RZ, -0x80000000 ;  /* 0x80000000ff067424 */ /* 0x000fe200078e00ff */
[----:B------:R-:W-:Y:S01]  /*0380*/  BSSY.RECONVERGENT B0, `(.L_x_2) ;  /* 0x0000017000007945 */ /* 0x000fe20003800200 */
[----:B------:R-:W-:Y:S02]  /*0390*/  IMAD.MOV.U32 R7, RZ, RZ, 0x3d519799 ;  /* 0x3d519799ff077424 */ /* 0x000fe400078e00ff */
[----:B------:R-:W-:-:S06]  /*03a0*/  IMAD.MOV.U32 R10, RZ, RZ, 0x1 ;  /* 0x00000001ff0a7424 */ /* 0x000fcc00078e00ff */
[----:B0-----:R-:W-:-:S08]  /*03b0*/  DFMA R18, R10, -R6, 1 ;  /* 0x3ff000000a12742b */ /* 0x001fd00000000806 */
[----:B------:R-:W-:-:S08]  /*03c0*/  DFMA R18, R18, R18, R18 ;  /* 0x000000121212722b */ /* 0x000fd00000000012 */
[----:B------:R-:W-:-:S08]  /*03d0*/  DFMA R18, R10, R18, R10 ;  /* 0x000000120a12722b */ /* 0x000fd0000000000a */
[----:B------:R-:W-:-:S08]  /*03e0*/  DFMA R10, R18, -R6, 1 ;  /* 0x3ff00000120a742b */ /* 0x000fd00000000806 */
[----:B------:R-:W-:Y:S02]  /*03f0*/  DFMA R10, R18, R10, R18 ;  /* 0x0000000a120a722b */ /* 0x000fe40000000012 */
[----:B--2---:R-:W-:-:S08]  /*0400*/  DADD R12, -R12, R16 ;  /* 0x000000000c0c7229 */ /* 0x004fd00000000110 */
[----:B---3--:R-:W-:-:S08]  /*0410*/  DADD R12, R12, R8 ;  /* 0x000000000c0c7229 */ /* 0x008fd00000000008 */
[----:B------:R-:W-:Y:S02]  /*0420*/  DMUL R8, R10, R12 ;  /* 0x0000000c0a087228 */ /* 0x000fe40000000000 */
[----:B------:R-:W-:-:S06]  /*0430*/  FSETP.GEU.AND P1, PT, |R13|, 6.5827683646048100446e-37, PT ;  /* 0x036000000d00780b */ /* 0x000fcc0003f2e200 */
[----:B------:R-:W-:-:S08]  /*0440*/  DFMA R6, R8, -R6, R12 ;  /* 0x800000060806722b */ /* 0x000fd0000000000c */
[----:B------:R-:W-:-:S10]  /*0450*/  DFMA R6, R10, R6, R8 ;  /* 0x000000060a06722b */ /* 0x000fd40000000008 */
[----:B------:R-:W-:-:S05]  /*0460*/  FFMA R0, RZ, 0.051169965416193008423, R7 ;  /* 0x3d519799ff007823 */ /* 0x000fca0000000007 */
[----:B------:R-:W-:-:S13]  /*0470*/  FSETP.GT.AND P0, PT, |R0|, 1.469367938527859385e-39, PT ;  /* 0x001000000000780b */ /* 0x000fda0003f04200 */
[----:B------:R-:W-:Y:S05]  /*0480*/  @P0 BRA P1, `(.L_x_3) ;  /* 0x0000000000180947 */ /* 0x000fea0000800000 */
[----:B------:R-:W-:Y:S01]  /*0490*/  IMAD.MOV.U32 R6, RZ, RZ, R12 ;  /* 0x000000ffff067224 */ /* 0x000fe200078e000c */
[----:B------:R-:W-:Y:S02]  /*04a0*/  MOV R7, R13 ;  /* 0x0000000d00077202 */ /* 0x000fe40000000f00 */
[----:B------:R-:W-:-:S07]  /*04b0*/  MOV R0, 0x4d0 ;  /* 0x000004d000007802 */ /* 0x000fce0000000f00 */
[----:B------:R-:W-:Y:S05]  /*04c0*/  CALL.REL.NOINC `($__internal_0_$__cuda_sm20_div_rn_f64_full) ;  /* 0x00000000006c7944 */ /* 0x000fea0003c00000 */
[----:B------:R-:W-:Y:S02]  /*04d0*/  IMAD.MOV.U32 R6, RZ, RZ, R20 ;  /* 0x000000ffff067224 */ /* 0x000fe400078e0014 */
[----:B------:R-:W-:-:S07]  /*04e0*/  IMAD.MOV.U32 R7, RZ, RZ, R21 ;  /* 0x000000ffff077224 */ /* 0x000fce00078e0015 */
.L_x_3:
[----:B------:R-:W-:Y:S05]  /*04f0*/  BSYNC.RECONVERGENT B0 ;  /* 0x0000000000007941 */ /* 0x000fea0003800200 */
.L_x_2:
[----:B------:R-:W0:Y:S08]  /*0500*/  LDC.64 R10, c[0x4][0x8] ;  /* 0x01000200ff0a7b82 */ /* 0x000e300000000a00 */
[----:B------:R-:W1:Y:S01]  /*0510*/  LDC.64 R8, c[0x4][RZ] ;  /* 0x01000000ff087b82 */ /* 0x000e620000000a00 */
[----:B0-----:R-:W2:Y:S07]  /*0520*/  LDG.E R5, desc[UR4][R10.64] ;  /* 0x000000040a057981 */ /* 0x001eae000c1e1900 */
[----:B------:R-:W0:Y:S01]  /*0530*/  LDC.64 R20, c[0x4][0x10] ;  /* 0x01000400ff147b82 */ /* 0x000e220000000a00 */
[----:B-1----:R-:W3:Y:S04]  /*0540*/  LDG.E R8, desc[UR4][R8.64] ;  /* 0x0000000408087981 */ /* 0x002ee8000c1e1900 */
[----:B0-----:R-:W4:Y:S01]  /*0550*/  LDG.E R0, desc[UR4][R20.64] ;  /* 0x0000000414007981 */ /* 0x001f22000c1e1900 */
[----:B------:R-:W-:-:S02]  /*0560*/  DADD R16, -R14, 1 ;  /* 0x3ff000000e107429 */ /* 0x000fc40000000100 */
[----:B------:R-:W-:Y:S02]  /*0570*/  DADD R18, R14, -0.5 ;  /* 0xbfe000000e127429 */ /* 0x000fe40000000000 */
[----:B------:R-:W-:-:S06]  /*0580*/  DADD R2, R6, R2 ;  /* 0x0000000006027229 */ /* 0x000fcc0000000002 */
[----:B------:R-:W-:Y:S01]  /*0590*/  DADD R18, R18, 0.5 ;  /* 0x3fe0000012127429 */ /* 0x000fe20000000000 */
[----:B--2---:R-:W0:Y:S01]  /*05a0*/  F2F.F64.F32 R12, R5 ;  /* 0x00000005000c7310 */ /* 0x004e220000201800 */
[----:B---3--:R-:W-:Y:S02]  /*05b0*/  FMUL R22, R8, R8 ;  /* 0x0000000808167220 */ /* 0x008fe40000400000 */
[----:B------:R-:W1:Y:S05]  /*05c0*/  LDC.64 R8, c[0x0][0x388] ;  /* 0x0000e200ff087b82 */ /* 0x000e6a0000000a00 */
[----:B------:R-:W2:Y:S01]  /*05d0*/  F2F.F64.F32 R10, R22 ;  /* 0x00000016000a7310 */ /* 0x000ea20000201800 */
[----:B0-----:R-:W-:-:S08]  /*05e0*/  DMUL R12, R12, 4 ;  /* 0x401000000c0c7828 */ /* 0x001fd00000000000 */
[----:B------:R-:W-:Y:S01]  /*05f0*/  DMUL R12, R14, R12 ;  /* 0x0000000c0e0c7228 */ /* 0x000fe20000000000 */
[----:B----4-:R-:W0:Y:S07]  /*0600*/  F2F.F64.F32 R6, R0 ;  /* 0x0000000000067310 */ /* 0x010e2e0000201800 */
[----:B------:R-:W-:Y:S01]  /*0610*/  DMUL R12, R12, R16 ;  /* 0x000000100c0c7228 */ /* 0x000fe20000000000 */
[----:B-1----:R-:W-:-:S07]  /*0620*/  IMAD.WIDE.U32 R4, R4, 0x8, R8 ;  /* 0x0000000804047825 */ /* 0x002fce00078e0008 */
[----:B------:R-:W-:-:S08]  /*0630*/  DMUL R12, R12, R18 ;  /* 0x000000120c0c7228 */ /* 0x000fd00000000000 */
[----:B--2---:R-:W-:-:S08]  /*0640*/  DFMA R2, R10, R2, R12 ;  /* 0x000000020a02722b */ /* 0x004fd0000000000c */
[----:B0-----:R-:W-:-:S07]  /*0650*/  DFMA R2, R2, R6, R14 ;  /* 0x000000060202722b */ /* 0x001fce000000000e */
[----:B------:R-:W-:Y:S01]  /*0660*/  STG.E.64 desc[UR4][R4.64], R2 ;  /* 0x0000000204007986 */ /* 0x000fe2000c101b04 */
[----:B------:R-:W-:Y:S05]  /*0670*/  EXIT ;  /* 0x000000000000794d */ /* 0x000fea0003800000 */
        .weak           $__internal_0_$__cuda_sm20_div_rn_f64_full
        .type           $__internal_0_$__cuda_sm20_div_rn_f64_full,@function
        .size           $__internal_0_$__cuda_sm20_div_rn_f64_full,(.L_x_10 - $__internal_0_$__cuda_sm20_div_rn_f64_full)
$__internal_0_$__cuda_sm20_div_rn_f64_full:
[C---:B------:R-:W-:Y:S01]  /*0680*/  FSETP.GEU.AND P0, PT, |R5|.reuse, 1.469367938527859385e-39, PT ;  /* 0x001000000500780b */ /* 0x040fe20003f0e200 */
[----:B------:R-:W-:Y:S01]  /*0690*/  IMAD.U32 R8, RZ, RZ, UR6 ;  /* 0x00000006ff087e24 */ /* 0x000fe2000f8e00ff */
[----:B------:R-:W-:Y:S01]  /*06a0*/  LOP3.LUT R9, R5, 0x800fffff, RZ, 0xc0, !PT ;  /* 0x800fffff05097812 */ /* 0x000fe200078ec0ff */
[----:B------:R-:W-:Y:S01]  /*06b0*/  IMAD.U32 R10, RZ, RZ, UR6 ;  /* 0x00000006ff0a7e24 */ /* 0x000fe2000f8e00ff */
[----:B------:R-:W-:Y:S01]  /*06c0*/  FSETP.GEU.AND P2, PT, |R7|, 1.469367938527859385e-39, PT ;  /* 0x001000000700780b */ /* 0x000fe20003f4e200 */
[----:B------:R-:W-:Y:S01]  /*06d0*/  IMAD.MOV.U32 R18, RZ, RZ, 0x1 ;  /* 0x00000001ff127424 */ /* 0x000fe200078e00ff */
[----:B------:R-:W-:Y:S01]  /*06e0*/  LOP3.LUT R11, R9, 0x3ff00000, RZ, 0xfc, !PT ;  /* 0x3ff00000090b7812 */ /* 0x000fe200078efcff */
[----:B------:R-:W-:Y:S01]  /*06f0*/  IMAD.MOV.U32 R9, RZ, RZ, R5 ;  /* 0x000000ffff097224 */ /* 0x000fe200078e0005 */
[----:B------:R-:W-:Y:S01]  /*0700*/  LOP3.LUT R26, R7, 0x7ff00000, RZ, 0xc0, !PT ;  /* 0x7ff00000071a7812 */ /* 0x000fe200078ec0ff */
[----:B------:R-:W-:Y:S01]  /*0710*/  IMAD.MOV.U32 R27, RZ, RZ, 0x1ca00000 ;  /* 0x1ca00000ff1b7424 */ /* 0x000fe200078e00ff */
[----:B------:R-:W-:Y:S01]  /*0720*/  LOP3.LUT R29, R5, 0x7ff00000, RZ, 0xc0, !PT ;  /* 0x7ff00000051d7812 */ /* 0x000fe200078ec0ff */
[----:B------:R-:W-:Y:S02]  /*0730*/  BSSY.RECONVERGENT B1, `(.L_x_4) ;  /* 0x000004e000017945 */ /* 0x000fe40003800200 */
[----:B------:R-:W-:Y:S01]  /*0740*/  @!P0 DMUL R10, R8, 8.98846567431157953865e+307 ;  /* 0x7fe00000080a8828 */ /* 0x000fe20000000000 */
[----:B------:R-:W-:-:S03]  /*0750*/  ISETP.GE.U32.AND P1, PT, R26, R29, PT ;  /* 0x0000001d1a00720c */ /* 0x000fc60003f26070 */
[----:B------:R-:W-:Y:S02]  /*0760*/  @!P2 LOP3.LUT R21, R9, 0x7ff00000, RZ, 0xc0, !PT ;  /* 0x7ff000000915a812 */ /* 0x000fe400078ec0ff */
[----:B------:R-:W0:Y:S02]  /*0770*/  MUFU.RCP64H R19, R11 ;  /* 0x0000000b00137308 */ /* 0x000e240000001800 */
[----:B------:R-:W-:Y:S02]  /*0780*/  @!P2 ISETP.GE.U32.AND P3, PT, R26, R21, PT ;  /* 0x000000151a00a20c */ /* 0x000fe40003f66070 */
[----:B------:R-:W-:Y:S02]  /*0790*/  @!P0 LOP3.LUT R29, R11, 0x7ff00000, RZ, 0xc0, !PT ;  /* 0x7ff000000b1d8812 */ /* 0x000fe400078ec0ff */
[----:B------:R-:W-:-:S04]  /*07a0*/  @!P2 SEL R21, R27, 0x63400000, !P3 ;  /* 0x634000001b15a807 */ /* 0x000fc80005800000 */
[----:B------:R-:W-:-:S04]  /*07b0*/  @!P2 LOP3.LUT R24, R21, 0x80000000, R7, 0xf8, !PT ;  /* 0x800000001518a812 */ /* 0x000fc800078ef807 */
[----:B------:R-:W-:Y:S01]  /*07c0*/  @!P2 LOP3.LUT R25, R24, 0x100000, RZ, 0xfc, !PT ;  /* 0x001000001819a812 */ /* 0x000fe200078efcff */
[----:B------:R-:W-:Y:S01]  /*07d0*/  @!P2 IMAD.MOV.U32 R24, RZ, RZ, RZ ;  /* 0x000000ffff18a224 */ /* 0x000fe200078e00ff */
[----:B0-----:R-:W-:-:S08]  /*07e0*/  DFMA R22, R18, -R10, 1 ;  /* 0x3ff000001216742b */ /* 0x001fd0000000080a */
[----:B------:R-:W-:-:S08]  /*07f0*/  DFMA R22, R22, R22, R22 ;  /* 0x000000161616722b */ /* 0x000fd00000000016 */
[----:B------:R-:W-:Y:S01]  /*0800*/  DFMA R22, R18, R22, R18 ;  /* 0x000000161216722b */ /* 0x000fe20000000012 */
[----:B------:R-:W-:Y:S01]  /*0810*/  SEL R19, R27, 0x63400000, !P1 ;  /* 0x634000001b137807 */ /* 0x000fe20004800000 */
[----:B------:R-:W-:-:S03]  /*0820*/  IMAD.MOV.U32 R18, RZ, RZ, R6 ;  /* 0x000000ffff127224 */ /* 0x000fc600078e0006 */
[----:B------:R-:W-:-:S03]  /*0830*/  LOP3.LUT R19, R19, 0x800fffff, R7, 0xf8, !PT ;  /* 0x800fffff13137812 */ /* 0x000fc600078ef807 */
[----:B------:R-:W-:-:S03]  /*0840*/  DFMA R20, R22, -R10, 1 ;  /* 0x3ff000001614742b */ /* 0x000fc6000000080a */
[----:B------:R-:W-:-:S05]  /*0850*/  @!P2 DFMA R18, R18, 2, -R24 ;  /* 0x400000001212a82b */ /* 0x000fca0000000818 */
[----:B------:R-:W-:-:S08]  /*0860*/  DFMA R20, R22, R20, R22 ;  /* 0x000000141614722b */ /* 0x000fd00000000016 */
[----:B------:R-:W-:-:S08]  /*0870*/  DMUL R22, R20, R18 ;  /* 0x0000001214167228 */ /* 0x000fd00000000000 */
[----:B------:R-:W-:-:S08]  /*0880*/  DFMA R24, R22, -R10, R18 ;  /* 0x8000000a1618722b */ /* 0x000fd00000000012 */
[----:B------:R-:W-:Y:S01]  /*0890*/  DFMA R24, R20, R24, R22 ;  /* 0x000000181418722b */ /* 0x000fe20000000016 */
[----:B------:R-:W-:Y:S01]  /*08a0*/  MOV R22, R26 ;  /* 0x0000001a00167202 */ /* 0x000fe20000000f00 */
[----:B------:R-:W-:Y:S01]  /*08b0*/  VIADD R21, R29, 0xffffffff ;  /* 0xffffffff1d157836 */ /* 0x000fe20000000000 */
[----:B------:R-:W-:-:S05]  /*08c0*/  @!P2 LOP3.LUT R22, R19, 0x7ff00000, RZ, 0xc0, !PT ;  /* 0x7ff000001316a812 */ /* 0x000fca00078ec0ff */
[----:B------:R-:W-:-:S05]  /*08d0*/  VIADD R20, R22, 0xffffffff ;  /* 0xffffffff16147836 */ /* 0x000fca0000000000 */
[----:B------:R-:W-:-:S04]  /*08e0*/  ISETP.GT.U32.AND P0, PT, R20, 0x7feffffe, PT ;  /* 0x7feffffe1400780c */ /* 0x000fc80003f04070 */
[----:B------:R-:W-:-:S13]  /*08f0*/  ISETP.GT.U32.OR P0, PT, R21, 0x7feffffe, P0 ;  /* 0x7feffffe1500780c */ /* 0x000fda0000704470 */
[----:B------:R-:W-:Y:S05]  /*0900*/  @P0 BRA `(.L_x_5) ;  /* 0x00000000006c0947 */ /* 0x000fea0003800000 */
[----:B------:R-:W-:-:S04]  /*0910*/  LOP3.LUT R7, R9, 0x7ff00000, RZ, 0xc0, !PT ;  /* 0x7ff0000009077812 */ /* 0x000fc800078ec0ff */
[CC--:B------:R-:W-:Y:S02]  /*0920*/  VIADDMNMX R6, R26.reuse, -R7.reuse, 0xb9600000, !PT ;  /* 0xb96000001a067446 */ /* 0x0c0fe40007800907 */
[----:B------:R-:W-:Y:S02]  /*0930*/  ISETP.GE.U32.AND P0, PT, R26, R7, PT ;  /* 0x000000071a00720c */ /* 0x000fe40003f06070 */
[----:B------:R-:W-:Y:S02]  /*0940*/  VIMNMX R6, PT, PT, R6, 0x46a00000, PT ;  /* 0x46a0000006067848 */ /* 0x000fe40003fe0100 */
[----:B------:R-:W-:-:S05]  /*0950*/  SEL R27, R27, 0x63400000, !P0 ;  /* 0x634000001b1b7807 */ /* 0x000fca0004000000 */
[----:B------:R-:W-:Y:S02]  /*0960*/  IMAD.IADD R22, R6, 0x1, -R27 ;  /* 0x0000000106167824 */ /* 0x000fe400078e0a1b */
[----:B------:R-:W-:Y:S02]  /*0970*/  IMAD.MOV.U32 R6, RZ, RZ, RZ ;  /* 0x000000ffff067224 */ /* 0x000fe400078e00ff */
[----:B------:R-:W-:-:S06]  /*0980*/  VIADD R7, R22, 0x7fe00000 ;  /* 0x7fe0000016077836 */ /* 0x000fcc0000000000 */
[----:B------:R-:W-:-:S10]  /*0990*/  DMUL R20, R24, R6 ;  /* 0x0000000618147228 */ /* 0x000fd40000000000 */
[----:B------:R-:W-:-:S13]  /*09a0*/  FSETP.GTU.AND P0, PT, |R21|, 1.469367938527859385e-39, PT ;  /* 0x001000001500780b */ /* 0x000fda0003f0c200 */
[----:B------:R-:W-:Y:S05]  /*09b0*/  @P0 BRA `(.L_x_6) ;  /* 0x0000000000940947 */ /* 0x000fea0003800000 */
[----:B------:R-:W-:-:S06]  /*09c0*/  DFMA R10, R24, -R10, R18 ;  /* 0x8000000a180a722b */ /* 0x000fcc0000000012 */
[----:B------:R-:W-:-:S04]  /*09d0*/  IMAD.MOV.U32 R10, RZ, RZ, RZ ;  /* 0x000000ffff0a7224 */ /* 0x000fc800078e00ff */
[C---:B------:R-:W-:Y:S02]  /*09e0*/  FSETP.NEU.AND P0, PT, R11.reuse, RZ, PT ;  /* 0x000000ff0b00720b */ /* 0x040fe40003f0d000 */
[----:B------:R-:W-:-:S04]  /*09f0*/  LOP3.LUT R6, R11, 0x80000000, R9, 0x48, !PT ;  /* 0x800000000b067812 */ /* 0x000fc800078e4809 */
[----:B------:R-:W-:-:S07]  /*0a00*/  LOP3.LUT R11, R6, R7, RZ, 0xfc, !PT ;  /* 0x00000007060b7212 */ /* 0x000fce00078efcff */
[----:B------:R-:W-:Y:S05]  /*0a10*/  @!P0 BRA `(.L_x_6) ;  /* 0x00000000007c8947 */ /* 0x000fea0003800000 */
[----:B------:R-:W-:Y:S01]  /*0a20*/  IMAD.MOV R9, RZ, RZ, -R22 ;  /* 0x000000ffff097224 */ /* 0x000fe200078e0a16 */
[----:B------:R-:W-:Y:S01]  /*0a30*/  DMUL.RP R10, R24, R10 ;  /* 0x0000000a180a7228 */ /* 0x000fe20000008000 */
[----:B------:R-:W-:Y:S01]  /*0a40*/  IMAD.MOV.U32 R8, RZ, RZ, RZ ;  /* 0x000000ffff087224 */ /* 0x000fe200078e00ff */
[----:B------:R-:W-:-:S05]  /*0a50*/  IADD3 R7, PT, PT, -R22, -0x43300000, RZ ;  /* 0xbcd0000016077810 */ /* 0x000fca0007ffe1ff */
[----:B------:R-:W-:-:S10]  /*0a60*/  DFMA R8, R20, -R8, R24 ;  /* 0x800000081408722b */ /* 0x000fd40000000018 */
[----:B------:R-:W-:Y:S02]  /*0a70*/  FSETP.NEU.AND P0, PT, |R9|, R7, PT ;  /* 0x000000070900720b */ /* 0x000fe40003f0d200 */
[----:B------:R-:W-:Y:S02]  /*0a80*/  LOP3.LUT R7, R11, R6, RZ, 0x3c, !PT ;  /* 0x000000060b077212 */ /* 0x000fe400078e3cff */
[----:B------:R-:W-:Y:S02]  /*0a90*/  FSEL R20, R10, R20, !P0 ;  /* 0x000000140a147208 */ /* 0x000fe40004000000 */
[----:B------:R-:W-:Y:S01]  /*0aa0*/  FSEL R21, R7, R21, !P0 ;  /* 0x0000001507157208 */ /* 0x000fe20004000000 */
[----:B------:R-:W-:Y:S06]  /*0ab0*/  BRA `(.L_x_6) ;  /* 0x0000000000547947 */ /* 0x000fec0003800000 */
.L_x_5:
[----:B------:R-:W-:-:S14]  /*0ac0*/  DSETP.NAN.AND P0, PT, R6, R6, PT ;  /* 0x000000060600722a */ /* 0x000fdc0003f08000 */
[----:B------:R-:W-:Y:S05]  /*0ad0*/  @P0 BRA `(.L_x_7) ;  /* 0x0000000000440947 */ /* 0x000fea0003800000 */
[----:B------:R-:W-:-:S14]  /*0ae0*/  DSETP.NAN.AND P0, PT, R8, R8, PT ;  /* 0x000000080800722a */ /* 0x000fdc0003f08000 */
[----:B------:R-:W-:Y:S05]  /*0af0*/  @P0 BRA `(.L_x_8) ;  /* 0x0000000000300947 */ /* 0x000fea0003800000 */
[----:B------:R-:W-:Y:S01]  /*0b00*/  ISETP.NE.AND P0, PT, R22, R29, PT ;  /* 0x0000001d1600720c */ /* 0x000fe20003f05270 */
[----:B------:R-:W-:Y:S01]  /*0b10*/  IMAD.MOV.U32 R20, RZ, RZ, 0x0 ;  /* 0x00000000ff147424 */ /* 0x000fe200078e00ff */
[----:B------:R-:W-:-:S11]  /*0b20*/  MOV R21, 0xfff80000 ;  /* 0xfff8000000157802 */ /* 0x000fd60000000f00 */
[----:B------:R-:W-:Y:S05]  /*0b30*/  @!P0 BRA `(.L_x_6) ;  /* 0x0000000000348947 */ /* 0x000fea0003800000 */
[----:B------:R-:W-:Y:S02]  /*0b40*/  ISETP.NE.AND P0, PT, R22, 0x7ff00000, PT ;  /* 0x7ff000001600780c */ /* 0x000fe40003f05270 */
[----:B------:R-:W-:Y:S02]  /*0b50*/  LOP3.LUT R21, R7, 0x80000000, R9, 0x48, !PT ;  /* 0x8000000007157812 */ /* 0x000fe400078e4809 */
[----:B------:R-:W-:-:S13]  /*0b60*/  ISETP.EQ.OR P0, PT, R29, RZ, !P0 ;  /* 0x000000ff1d00720c */ /* 0x000fda0004702670 */
[----:B------:R-:W-:Y:S01]  /*0b70*/  @P0 LOP3.LUT R6, R21, 0x7ff00000, RZ, 0xfc, !PT ;  /* 0x7ff0000015060812 */ /* 0x000fe200078efcff */
[----:B------:R-:W-:Y:S02]  /*0b80*/  @!P0 IMAD.MOV.U32 R20, RZ, RZ, RZ ;  /* 0x000000ffff148224 */ /* 0x000fe400078e00ff */
[----:B------:R-:W-:Y:S02]  /*0b90*/  @P0 IMAD.MOV.U32 R20, RZ, RZ, RZ ;  /* 0x000000ffff140224 */ /* 0x000fe400078e00ff */
[----:B------:R-:W-:Y:S01]  /*0ba0*/  @P0 IMAD.MOV.U32 R21, RZ, RZ, R6 ;  /* 0x000000ffff150224 */ /* 0x000fe200078e0006 */
[----:B------:R-:W-:Y:S06]  /*0bb0*/  BRA `(.L_x_6) ;  /* 0x0000000000147947 */ /* 0x000fec0003800000 */
.L_x_8:
[----:B------:R-:W-:Y:S01]  /*0bc0*/  LOP3.LUT R21, R9, 0x80000, RZ, 0xfc, !PT ;  /* 0x0008000009157812 */ /* 0x000fe200078efcff */
[----:B------:R-:W-:Y:S01]  /*0bd0*/  IMAD.MOV.U32 R20, RZ, RZ, R8 ;  /* 0x000000ffff147224 */ /* 0x000fe200078e0008 */
[----:B------:R-:W-:Y:S06]  /*0be0*/  BRA `(.L_x_6) ;  /* 0x0000000000087947 */ /* 0x000fec0003800000 */
.L_x_7:
[----:B------:R-:W-:Y:S01]  /*0bf0*/  LOP3.LUT R21, R7, 0x80000, RZ, 0xfc, !PT ;  /* 0x0008000007157812 */ /* 0x000fe200078efcff */
[----:B------:R-:W-:-:S07]  /*0c00*/  IMAD.MOV.U32 R20, RZ, RZ, R6 ;  /* 0x000000ffff147224 */ /* 0x000fce00078e0006 */
.L_x_6:
[----:B------:R-:W-:Y:S05]  /*0c10*/  BSYNC.RECONVERGENT B1 ;  /* 0x0000000000017941 */ /* 0x000fea0003800200 */
.L_x_4:
[----:B------:R-:W-:Y:S02]  /*0c20*/  IMAD.MOV.U32 R6, RZ, RZ, R0 ;  /* 0x000000ffff067224 */ /* 0x000fe400078e0000 */
[----:B------:R-:W-:-:S04]  /*0c30*/  IMAD.MOV.U32 R7, RZ, RZ, 0x0 ;  /* 0x00000000ff077424 */ /* 0x000fc800078e00ff */
[----:B------:R-:W-:Y:S05]  /*0c40*/  RET.REL.NODEC R6 `(_Z9calc_stepPdS_) ;  /* 0xfffffff006ec7950 */ /* 0x000fea0003c3ffff */
.L_x_9:
[----:B------:R-:W-:-:S00]  /*0c50*/  BRA `(.L_x_9) ;  /* 0xfffffffc00fc7947 */ /* 0x000fc0000383ffff */
[----:B------:R-:W-:-:S00]  /*0c60*/  NOP ;  /* 0x0000000000007918 */ /* 0x000fc00000000000 */
        /* <DEDUP_REMOVED lines=9> */
.L_x_10:


//--------------------- .nv.shared.reserved.0     --------------------------
	.section	.nv.shared.reserved.0,"aw",@nobits
	.weak		__nv_reservedSMEM_offset_0_alias
	.size		__nv_reservedSMEM_offset_0_alias, 0, 64
	.other		__nv_reservedSMEM_offset_0_alias,@"STO_CUDA_RESERVED_SHARED STV_DEFAULT"
__nv_reservedSMEM_offset_0_alias:
	.zero		0
	.zero		64


//--------------------- .nv.global                --------------------------
	.section	.nv.global,"aw",@nobits
	.align	4
.nv.global:
	.type		d_tau,@object
	.size		d_tau,(d_a - d_tau)
d_tau:
	.zero		4
	.type		d_a,@object
	.size		d_a,(d_w - d_a)
d_a:
	.zero		4
	.type		d_w,@object
	.size		d_w,(.L_1 - d_w)
d_w:
	.zero		4
.L_1:


//--------------------- .nv.constant0._Z9calc_stepPdS_ --------------------------
	.section	.nv.constant0._Z9calc_stepPdS_,"a",@progbits
	.sectionflags	@""
	.align	4
.nv.constant0._Z9calc_stepPdS_:
	.zero		912


//--------------------- SYMBOLS --------------------------

	.type		.nv.reservedSmem.offset0,@object
	.size		.nv.reservedSmem.offset0,0x4
